//
// Generated by NVIDIA NVVM Compiler
//
// Compiler Build ID: CL-36424714
// Cuda compilation tools, release 13.0, V13.0.88
// Based on NVVM 20.0.0
//

.version 9.0
.target sm_100
.address_size 64

	// .globl	_Z10cuda_hellov
.extern .func  (.param .b32 func_retval0) vprintf
(
	.param .b64 vprintf_param_0,
	.param .b64 vprintf_param_1
)
;
.global .align 1 .b8 $str[32] = {72, 101, 108, 108, 111, 32, 87, 111, 114, 108, 100, 32, 102, 114, 111, 109, 32, 71, 80, 85, 32, 40, 68, 101, 118, 105, 99, 101, 41, 33, 10};
.global .align 1 .b8 $str$1[37] = {82, 117, 110, 110, 105, 110, 103, 32, 102, 114, 111, 109, 32, 71, 80, 85, 32, 40, 68, 101, 118, 105, 99, 101, 41, 32, 37, 100, 44, 37, 100, 44, 37, 100, 33, 10};

.visible .entry _Z10cuda_hellov()
{
	.reg .b32 	%r<3>;
	.reg .b64 	%rd<3>;

	mov.u64 	%rd1, $str;
	cvta.global.u64 	%rd2, %rd1;
	{ // callseq 0, 0
	.param .b64 param0;
	st.param.b64 	[param0], %rd2;
	.param .b64 param1;
	st.param.b64 	[param1], 0;
	.param .b32 retval0;
	call.uni (retval0), 
	vprintf, 
	(
	param0, 
	param1
	);
	ld.param.b32 	%r1, [retval0];
	} // callseq 0
	ret;

}
	// .globl	_Z6VecAddPfS_S_
.visible .entry _Z6VecAddPfS_S_(
	.param .u64 .ptr .align 1 _Z6VecAddPfS_S__param_0,
	.param .u64 .ptr .align 1 _Z6VecAddPfS_S__param_1,
	.param .u64 .ptr .align 1 _Z6VecAddPfS_S__param_2
)
{
	.reg .b32 	%r<2>;
	.reg .b32 	%f<4>;
	.reg .b64 	%rd<11>;

	ld.param.u64 	%rd1, [_Z6VecAddPfS_S__param_0];
	ld.param.u64 	%rd2, [_Z6VecAddPfS_S__param_1];
	ld.param.u64 	%rd3, [_Z6VecAddPfS_S__param_2];
	cvta.to.global.u64 	%rd4, %rd3;
	cvta.to.global.u64 	%rd5, %rd2;
	cvta.to.global.u64 	%rd6, %rd1;
	mov.u32 	%r1, %tid.x;
	mul.wide.u32 	%rd7, %r1, 4;
	add.s64 	%rd8, %rd6, %rd7;
	ld.global.f32 	%f1, [%rd8];
	add.s64 	%rd9, %rd5, %rd7;
	ld.global.f32 	%f2, [%rd9];
	add.f32 	%f3, %f1, %f2;
	add.s64 	%rd10, %rd4, %rd7;
	st.global.f32 	[%rd10], %f3;
	ret;

}
	// .globl	_Z7get_idxifPfS_
.visible .entry _Z7get_idxifPfS_(
	.param .u32 _Z7get_idxifPfS__param_0,
	.param .f32 _Z7get_idxifPfS__param_1,
	.param .u64 .ptr .align 1 _Z7get_idxifPfS__param_2,
	.param .u64 .ptr .align 1 _Z7get_idxifPfS__param_3
)
{
	.local .align 8 .b8 	__local_depot2[16];
	.reg .b64 	%SP;
	.reg .b64 	%SPL;
	.reg .pred 	%p<2>;
	.reg .b32 	%r<9>;
	.reg .b32 	%f<3>;
	.reg .b64 	%rd<12>;

	mov.u64 	%SPL, __local_depot2;
	cvta.local.u64 	%SP, %SPL;
	ld.param.u32 	%r3, [_Z7get_idxifPfS__param_0];
	ld.param.f32 	%f1, [_Z7get_idxifPfS__param_1];
	ld.param.u64 	%rd3, [_Z7get_idxifPfS__param_2];
	ld.param.u64 	%rd4, [_Z7get_idxifPfS__param_3];
	cvta.to.global.u64 	%rd1, %rd4;
	cvta.to.global.u64 	%rd2, %rd3;
	add.u64 	%rd5, %SP, 0;
	add.u64 	%rd6, %SPL, 0;
	mov.u32 	%r1, %tid.x;
	mov.u32 	%r4, %ctaid.x;
	mov.u32 	%r5, %ntid.x;
	st.local.v2.u32 	[%rd6], {%r1, %r4};
	st.local.u32 	[%rd6+8], %r5;
	mov.u64 	%rd7, $str$1;
	cvta.global.u64 	%rd8, %rd7;
	{ // callseq 1, 0
	.param .b64 param0;
	st.param.b64 	[param0], %rd8;
	.param .b64 param1;
	st.param.b64 	[param1], %rd5;
	.param .b32 retval0;
	call.uni (retval0), 
	vprintf, 
	(
	param0, 
	param1
	);
	ld.param.b32 	%r6, [retval0];
	} // callseq 1
	mad.lo.s32 	%r2, %r1, %r4, %r5;
	setp.ge.s32 	%p1, %r2, %r3;
	@%p1 bra 	$L__BB2_2;
	mul.wide.u32 	%rd9, %r2, 4;
	add.s64 	%rd10, %rd2, %rd9;
	st.global.f32 	[%rd10], %f1;
	cvt.rn.f32.u32 	%f2, %r1;
	add.s64 	%rd11, %rd1, %rd9;
	st.global.f32 	[%rd11], %f2;
$L__BB2_2:
	mov.b32 	%r8, 1075838976;
	st.global.u32 	[%rd2], %r8;
	st.global.u32 	[%rd1], %r8;
	ret;

}


// ===== COMPILED SASS (sm_100) =====

	.target	sm_100

	.elftype	@"ET_EXEC"


//--------------------- .note.nv.tkinfo           --------------------------
	.section	.note.nv.tkinfo,"",@"SHT_NOTE"
	.sectionflags	@"SHF_NOTE_NV_TKINFO"
	.tkinfo
        /*0018*/ 	.word	0x00000002
        /*0030*/ 	.string	""
        /*0030*/ 	.string	"ptxas"
        /*0030*/ 	.string	"Cuda compilation tools, release 13.0, V13.0.88"
        /*0030*/ 	.string	"Build cuda_13.0.r13.0/compiler.36424714_0"
        /*0030*/ 	.string	"-arch sm_100 -m 64 "



//--------------------- .note.nv.cuinfo           --------------------------
	.section	.note.nv.cuinfo,"",@"SHT_NOTE"
	.sectionflags	@"SHF_NOTE_NV_CUINFO"
        /*0018*/ 	.short	0x0002
        /*001a*/ 	.short	0x0064
        /*001c*/ 	.short	0x0082
	.zero		2


//--------------------- .nv.info                  --------------------------
	.section	.nv.info,"",@"SHT_CUDA_INFO"
	.align	4


	//----- nvinfo : EIATTR_REGCOUNT
	.align		4
        /*0000*/ 	.byte	0x04, 0x2f
        /*0002*/ 	.short	(.L_3 - .L_2)
	.align		4
.L_2:
        /*0004*/ 	.word	index@(_Z10cuda_hellov)
        /*0008*/ 	.word	0x00000018


	//----- nvinfo : EIATTR_FRAME_SIZE
	.align		4
.L_3:
        /*000c*/ 	.byte	0x04, 0x11
        /*000e*/ 	.short	(.L_5 - .L_4)
	.align		4
.L_4:
        /*0010*/ 	.word	index@(_Z10cuda_hellov)
        /*0014*/ 	.word	0x00000000


	//----- nvinfo : EIATTR_REGCOUNT
	.align		4
.L_5:
        /*0018*/ 	.byte	0x04, 0x2f
        /*001a*/ 	.short	(.L_7 - .L_6)
	.align		4
.L_6:
        /*001c*/ 	.word	index@(_Z6VecAddPfS_S_)
        /*0020*/ 	.word	0x0000000c


	//----- nvinfo : EIATTR_FRAME_SIZE
	.align		4
.L_7:
        /*0024*/ 	.byte	0x04, 0x11
        /*0026*/ 	.short	(.L_9 - .L_8)
	.align		4
.L_8:
        /*0028*/ 	.word	index@(_Z6VecAddPfS_S_)
        /*002c*/ 	.word	0x00000000


	//----- nvinfo : EIATTR_REGCOUNT
	.align		4
.L_9:
        /*0030*/ 	.byte	0x04, 0x2f
        /*0032*/ 	.short	(.L_11 - .L_10)
	.align		4
.L_10:
        /*0034*/ 	.word	index@(_Z7get_idxifPfS_)
        /*0038*/ 	.word	0x00000018


	//----- nvinfo : EIATTR_FRAME_SIZE
	.align		4
.L_11:
        /*003c*/ 	.byte	0x04, 0x11
        /*003e*/ 	.short	(.L_13 - .L_12)
	.align		4
.L_12:
        /*0040*/ 	.word	index@(_Z7get_idxifPfS_)
        /*0044*/ 	.word	0x00000010


	//----- nvinfo : EIATTR_MIN_STACK_SIZE
	.align		4
.L_13:
        /*0048*/ 	.byte	0x04, 0x12
        /*004a*/ 	.short	(.L_15 - .L_14)
	.align		4
.L_14:
        /*004c*/ 	.word	index@(_Z7get_idxifPfS_)
        /*0050*/ 	.word	0x00000010


	//----- nvinfo : EIATTR_MIN_STACK_SIZE
	.align		4
.L_15:
        /*0054*/ 	.byte	0x04, 0x12
        /*0056*/ 	.short	(.L_17 - .L_16)
	.align		4
.L_16:
        /*0058*/ 	.word	index@(_Z6VecAddPfS_S_)
        /*005c*/ 	.word	0x00000000


	//----- nvinfo : EIATTR_MIN_STACK_SIZE
	.align		4
.L_17:
        /*0060*/ 	.byte	0x04, 0x12
        /*0062*/ 	.short	(.L_19 - .L_18)
	.align		4
.L_18:
        /*0064*/ 	.word	index@(_Z10cuda_hellov)
        /*0068*/ 	.word	0x00000000
.L_19:


//--------------------- .nv.compat                --------------------------
	.section	.nv.compat,"",@"SHT_CUDA_COMPAT_INFO"
	.align	4
        /*0000*/ 	.byte	0x02, 0x09, 0x00, 0x00, 0x02, 0x02, 0x01, 0x00, 0x02, 0x05, 0x05, 0x00, 0x03, 0x07, 0x01, 0x01
        /*0010*/ 	.byte	0x02, 0x03, 0x00, 0x00, 0x02, 0x06, 0x01, 0x00, 0x04, 0x0b, 0x08, 0x00, 0x09, 0x00, 0x00, 0x00
        /*0020*/ 	.byte	0x00, 0x00, 0x00, 0x00


//--------------------- .nv.info._Z7get_idxifPfS_ --------------------------
	.section	.nv.info._Z7get_idxifPfS_,"",@"SHT_CUDA_INFO"
	.sectionflags	@""
	.align	4


	//----- nvinfo : EIATTR_CUDA_API_VERSION
	.align		4
        /*0000*/ 	.byte	0x04, 0x37
        /*0002*/ 	.short	(.L_21 - .L_20)
.L_20:
        /*0004*/ 	.word	0x00000082


	//----- nvinfo : EIATTR_KPARAM_INFO
	.align		4
.L_21:
        /*0008*/ 	.byte	0x04, 0x17
        /*000a*/ 	.short	(.L_23 - .L_22)
.L_22:
        /*000c*/ 	.word	0x00000000
        /*0010*/ 	.short	0x0003
        /*0012*/ 	.short	0x0010
        /*0014*/ 	.byte	0x00, 0xf5, 0x21, 0x00


	//----- nvinfo : EIATTR_KPARAM_INFO
	.align		4
.L_23:
        /*0018*/ 	.byte	0x04, 0x17
        /*001a*/ 	.short	(.L_25 - .L_24)
.L_24:
        /*001c*/ 	.word	0x00000000
        /*0020*/ 	.short	0x0002
        /*0022*/ 	.short	0x0008
        /*0024*/ 	.byte	0x00, 0xf5, 0x21, 0x00


	//----- nvinfo : EIATTR_KPARAM_INFO
	.align		4
.L_25:
        /*0028*/ 	.byte	0x04, 0x17
        /*002a*/ 	.short	(.L_27 - .L_26)
.L_26:
        /*002c*/ 	.word	0x00000000
        /*0030*/ 	.short	0x0001
        /*0032*/ 	.short	0x0004
        /*0034*/ 	.byte	0x00, 0xf0, 0x11, 0x00


	//----- nvinfo : EIATTR_KPARAM_INFO
	.align		4
.L_27:
        /*0038*/ 	.byte	0x04, 0x17
        /*003a*/ 	.short	(.L_29 - .L_28)
.L_28:
        /*003c*/ 	.word	0x00000000
        /*0040*/ 	.short	0x0000
        /*0042*/ 	.short	0x0000
        /*0044*/ 	.byte	0x00, 0xf0, 0x11, 0x00


	//----- nvinfo : EIATTR_SPARSE_MMA_MASK
	.align		4
.L_29:
        /*0048*/ 	.byte	0x03, 0x50
        /*004a*/ 	.short	0x0000


	//----- nvinfo : EIATTR_MAXREG_COUNT
	.align		4
        /*004c*/ 	.byte	0x03, 0x1b
        /*004e*/ 	.short	0x00ff


	//----- nvinfo : EIATTR_EXTERNS
	.align		4
        /*0050*/ 	.byte	0x04, 0x0f
        /*0052*/ 	.short	(.L_31 - .L_30)


	//   ....[0]....
	.align		4
.L_30:
        /*0054*/ 	.word	index@(vprintf)


	//----- nvinfo : EIATTR_MERCURY_ISA_VERSION
	.align		4
.L_31:
        /*0058*/ 	.byte	0x03, 0x5f
        /*005a*/ 	.short	0x0101


	//----- nvinfo : EIATTR_VRC_CTA_INIT_COUNT
	.align		4
        /*005c*/ 	.byte	0x02, 0x4a
	.zero		1
	.zero		1


	//----- nvinfo : EIATTR_SYSCALL_OFFSETS
	.align		4
        /*0060*/ 	.byte	0x04, 0x46
        /*0062*/ 	.short	(.L_33 - .L_32)


	//   ....[0]....
.L_32:
        /*0064*/ 	.word	0x00000110


	//----- nvinfo : EIATTR_EXIT_INSTR_OFFSETS
	.align		4
.L_33:
        /*0068*/ 	.byte	0x04, 0x1c
        /*006a*/ 	.short	(.L_35 - .L_34)


	//   ....[0]....
.L_34:
        /*006c*/ 	.word	0x00000230


	//----- nvinfo : EIATTR_CBANK_PARAM_SIZE
	.align		4
.L_35:
        /*0070*/ 	.byte	0x03, 0x19
        /*0072*/ 	.short	0x0018


	//----- nvinfo : EIATTR_PARAM_CBANK
	.align		4
        /*0074*/ 	.byte	0x04, 0x0a
        /*0076*/ 	.short	(.L_37 - .L_36)
	.align		4
.L_36:
        /*0078*/ 	.word	index@(.nv.constant0._Z7get_idxifPfS_)
        /*007c*/ 	.short	0x0380
        /*007e*/ 	.short	0x0018


	//----- nvinfo : EIATTR_SW_WAR
	.align		4
.L_37:
        /*0080*/ 	.byte	0x04, 0x36
        /*0082*/ 	.short	(.L_39 - .L_38)
.L_38:
        /*0084*/ 	.word	0x00000008
.L_39:


//--------------------- .nv.info._Z6VecAddPfS_S_  --------------------------
	.section	.nv.info._Z6VecAddPfS_S_,"",@"SHT_CUDA_INFO"
	.sectionflags	@""
	.align	4


	//----- nvinfo : EIATTR_CUDA_API_VERSION
	.align		4
        /*0000*/ 	.byte	0x04, 0x37
        /*0002*/ 	.short	(.L_41 - .L_40)
.L_40:
        /*0004*/ 	.word	0x00000082


	//----- nvinfo : EIATTR_KPARAM_INFO
	.align		4
.L_41:
        /*0008*/ 	.byte	0x04, 0x17
        /*000a*/ 	.short	(.L_43 - .L_42)
.L_42:
        /*000c*/ 	.word	0x00000000
        /*0010*/ 	.short	0x0002
        /*0012*/ 	.short	0x0010
        /*0014*/ 	.byte	0x00, 0xf5, 0x21, 0x00


	//----- nvinfo : EIATTR_KPARAM_INFO
	.align		4
.L_43:
        /*0018*/ 	.byte	0x04, 0x17
        /*001a*/ 	.short	(.L_45 - .L_44)
.L_44:
        /*001c*/ 	.word	0x00000000
        /*0020*/ 	.short	0x0001
        /*0022*/ 	.short	0x0008
        /*0024*/ 	.byte	0x00, 0xf5, 0x21, 0x00


	//----- nvinfo : EIATTR_KPARAM_INFO
	.align		4
.L_45:
        /*0028*/ 	.byte	0x04, 0x17
        /*002a*/ 	.short	(.L_47 - .L_46)
.L_46:
        /*002c*/ 	.word	0x00000000
        /*0030*/ 	.short	0x0000
        /*0032*/ 	.short	0x0000
        /*0034*/ 	.byte	0x00, 0xf5, 0x21, 0x00


	//----- nvinfo : EIATTR_SPARSE_MMA_MASK
	.align		4
.L_47:
        /*0038*/ 	.byte	0x03, 0x50
        /*003a*/ 	.short	0x0000


	//----- nvinfo : EIATTR_MAXREG_COUNT
	.align		4
        /*003c*/ 	.byte	0x03, 0x1b
        /*003e*/ 	.short	0x00ff


	//----- nvinfo : EIATTR_MERCURY_ISA_VERSION
	.align		4
        /*0040*/ 	.byte	0x03, 0x5f
        /*0042*/ 	.short	0x0101


	//----- nvinfo : EIATTR_VRC_CTA_INIT_COUNT
	.align		4
        /*0044*/ 	.byte	0x02, 0x4a
	.zero		1
	.zero		1


	//----- nvinfo : EIATTR_EXIT_INSTR_OFFSETS
	.align		4
        /*0048*/ 	.byte	0x04, 0x1c
        /*004a*/ 	.short	(.L_49 - .L_48)


	//   ....[0]....
.L_48:
        /*004c*/ 	.word	0x000000d0


	//----- nvinfo : EIATTR_CBANK_PARAM_SIZE
	.align		4
.L_49:
        /*0050*/ 	.byte	0x03, 0x19
        /*0052*/ 	.short	0x0018


	//----- nvinfo : EIATTR_PARAM_CBANK
	.align		4
        /*0054*/ 	.byte	0x04, 0x0a
        /*0056*/ 	.short	(.L_51 - .L_50)
	.align		4
.L_50:
        /*0058*/ 	.word	index@(.nv.constant0._Z6VecAddPfS_S_)
        /*005c*/ 	.short	0x0380
        /*005e*/ 	.short	0x0018


	//----- nvinfo : EIATTR_SW_WAR
	.align		4
.L_51:
        /*0060*/ 	.byte	0x04, 0x36
        /*0062*/ 	.short	(.L_53 - .L_52)
.L_52:
        /*0064*/ 	.word	0x00000008
.L_53:


//--------------------- .nv.info._Z10cuda_hellov  --------------------------
	.section	.nv.info._Z10cuda_hellov,"",@"SHT_CUDA_INFO"
	.sectionflags	@""
	.align	4


	//----- nvinfo : EIATTR_CUDA_API_VERSION
	.align		4
        /*0000*/ 	.byte	0x04, 0x37
        /*0002*/ 	.short	(.L_55 - .L_54)
.L_54:
        /*0004*/ 	.word	0x00000082


	//----- nvinfo : EIATTR_SPARSE_MMA_MASK
	.align		4
.L_55:
        /*0008*/ 	.byte	0x03, 0x50
        /*000a*/ 	.short	0x0000


	//----- nvinfo : EIATTR_MAXREG_COUNT
	.align		4
        /*000c*/ 	.byte	0x03, 0x1b
        /*000e*/ 	.short	0x00ff


	//----- nvinfo : EIATTR_EXTERNS
	.align		4
        /*0010*/ 	.byte	0x04, 0x0f
        /*0012*/ 	.short	(.L_57 - .L_56)


	//   ....[0]....
	.align		4
.L_56:
        /*0014*/ 	.word	index@(vprintf)


	//----- nvinfo : EIATTR_MERCURY_ISA_VERSION
	.align		4
.L_57:
        /*0018*/ 	.byte	0x03, 0x5f
        /*001a*/ 	.short	0x0101


	//----- nvinfo : EIATTR_VRC_CTA_INIT_COUNT
	.align		4
        /*001c*/ 	.byte	0x02, 0x4a
	.zero		1
	.zero		1


	//----- nvinfo : EIATTR_SYSCALL_OFFSETS
	.align		4
        /*0020*/ 	.byte	0x04, 0x46
        /*0022*/ 	.short	(.L_59 - .L_58)


	//   ....[0]....
.L_58:
        /*0024*/ 	.word	0x00000080


	//----- nvinfo : EIATTR_EXIT_INSTR_OFFSETS
	.align		4
.L_59:
        /*0028*/ 	.byte	0x04, 0x1c
        /*002a*/ 	.short	(.L_61 - .L_60)


	//   ....[0]....
.L_60:
        /*002c*/ 	.word	0x00000090


	//----- nvinfo : EIATTR_SW_WAR
	.align		4
.L_61:
        /*0030*/ 	.byte	0x04, 0x36
        /*0032*/ 	.short	(.L_63 - .L_62)
.L_62:
        /*0034*/ 	.word	0x00000008
.L_63:


//--------------------- .nv.callgraph             --------------------------
	.section	.nv.callgraph,"",@"SHT_CUDA_CALLGRAPH"
	.align	4
	.sectionentsize	8
	.align		4
        /*0000*/ 	.word	0x00000000
	.align		4
        /*0004*/ 	.word	0xffffffff
	.align		4
        /*0008*/ 	.word	index@(_Z7get_idxifPfS_)
	.align		4
        /*000c*/ 	.word	index@(vprintf)
	.align		4
        /*0010*/ 	.word	index@(_Z10cuda_hellov)
	.align		4
        /*0014*/ 	.word	index@(vprintf)
	.align		4
        /*0018*/ 	.word	0x00000000
	.align		4
        /*001c*/ 	.word	0xfffffffe
	.align		4
        /*0020*/ 	.word	0x00000000
	.align		4
        /*0024*/ 	.word	0xfffffffd
	.align		4
        /*0028*/ 	.word	0x00000000
	.align		4
        /*002c*/ 	.word	0xfffffffc


//--------------------- .nv.constant4             --------------------------
	.section	.nv.constant4,"a",@progbits
	.align	8
	.align		8
.nv.constant4:
        /*0000*/ 	.dword	vprintf
	.align		8
        /*0008*/ 	.dword	$str
	.align		8
        /*0010*/ 	.dword	$str$1


//--------------------- .text._Z7get_idxifPfS_    --------------------------
	.section	.text._Z7get_idxifPfS_,"ax",@progbits
	.align	128
        .global         _Z7get_idxifPfS_
        .type           _Z7get_idxifPfS_,@function
        .size           _Z7get_idxifPfS_,(.L_x_5 - _Z7get_idxifPfS_)
        .other          _Z7get_idxifPfS_,@"STO_CUDA_ENTRY STV_DEFAULT"
_Z7get_idxifPfS_:
.text._Z7get_idxifPfS_:
[----:B------:R-:W0:Y:S01]  /*0000*/  LDC R1, c[0x0][0x37c] ;  /* 0x0000df00ff017b82 */ /* 0x000e220000000800 */
[----:B------:R-:W1:Y:S01]  /*0010*/  S2R R16, SR_TID.X ;  /* 0x0000000000107919 */ /* 0x000e620000002100 */
[----:B------:R-:W2:Y:S06]  /*0020*/  LDCU UR5, c[0x0][0x2fc] ;  /* 0x00005f80ff0577ac */ /* 0x000eac0008000800 */
[----:B------:R-:W3:Y:S01]  /*0030*/  LDC R18, c[0x0][0x360] ;  /* 0x0000d800ff127b82 */ /* 0x000ee20000000800 */
[----:B0-----:R-:W-:Y:S01]  /*0040*/  VIADD R1, R1, 0xfffffff0 ;  /* 0xfffffff001017836 */ /* 0x001fe20000000000 */
[----:B------:R-:W1:Y:S01]  /*0050*/  S2R R17, SR_CTAID.X ;  /* 0x0000000000117919 */ /* 0x000e620000002500 */
[----:B------:R-:W-:Y:S01]  /*0060*/  MOV R0, 0x0 ;  /* 0x0000000000007802 */ /* 0x000fe20000000f00 */
[----:B------:R-:W0:Y:S04]  /*0070*/  LDCU UR4, c[0x0][0x2f8] ;  /* 0x00005f00ff0477ac */ /* 0x000e280008000800 */
[----:B------:R4:W5:Y:S01]  /*0080*/  LDC.64 R2, c[0x4][R0] ;  /* 0x0100000000027b82 */ /* 0x0009620000000a00 */
[----:B------:R-:W4:Y:S01]  /*0090*/  LDCU.64 UR6, c[0x4][0x10] ;  /* 0x01000200ff0677ac */ /* 0x000f220008000a00 */
[----:B0-----:R-:W-:Y:S01]  /*00a0*/  IADD3 R6, P0, PT, R1, UR4, RZ ;  /* 0x0000000401067c10 */ /* 0x001fe2000ff1e0ff */
[----:B---3--:R0:W-:Y:S03]  /*00b0*/  STL [R1+0x8], R18 ;  /* 0x0000081201007387 */ /* 0x0081e60000100800 */
[----:B--2---:R-:W-:Y:S01]  /*00c0*/  IADD3.X R7, PT, PT, RZ, UR5, RZ, P0, !PT ;  /* 0x00000005ff077c10 */ /* 0x004fe200087fe4ff */
[----:B----4-:R-:W-:Y:S01]  /*00d0*/  IMAD.U32 R5, RZ, RZ, UR7 ;  /* 0x00000007ff057e24 */ /* 0x010fe2000f8e00ff */
[----:B------:R-:W-:Y:S01]  /*00e0*/  MOV R4, UR6 ;  /* 0x0000000600047c02 */ /* 0x000fe20008000f00 */
[----:B-1----:R0:W-:Y:S06]  /*00f0*/  STL.64 [R1], R16 ;  /* 0x0000001001007387 */ /* 0x0021ec0000100a00 */
[----:B------:R-:W-:-:S07]  /*0100*/  LEPC R20, `(.L_x_0) ;  /* 0x000000001014794e */ /* 0x000fce0000000000 */
[----:B0----5:R-:W-:Y:S05]  /*0110*/  CALL.ABS.NOINC R2 ;  /* 0x0000000002007343 */ /* 0x021fea0003c00000 */
.L_x_0:
[----:B------:R-:W0:Y:S01]  /*0120*/  LDCU UR4, c[0x0][0x380] ;  /* 0x00007000ff0477ac */ /* 0x000e220008000800 */
[----:B------:R-:W-:Y:S01]  /*0130*/  IMAD R17, R16, R17, R18 ;  /* 0x0000001110117224 */ /* 0x000fe200078e0212 */
[----:B------:R-:W1:Y:S01]  /*0140*/  LDC.64 R6, c[0x0][0x388] ;  /* 0x0000e200ff067b82 */ /* 0x000e620000000a00 */
[----:B------:R-:W-:-:S07]  /*0150*/  IMAD.MOV.U32 R15, RZ, RZ, 0x40200000 ;  /* 0x40200000ff0f7424 */ /* 0x000fce00078e00ff */
[----:B------:R-:W2:Y:S01]  /*0160*/  LDC.64 R8, c[0x0][0x390] ;  /* 0x0000e400ff087b82 */ /* 0x000ea20000000a00 */
[----:B0-----:R-:W-:Y:S01]  /*0170*/  ISETP.GE.AND P0, PT, R17, UR4, PT ;  /* 0x0000000411007c0c */ /* 0x001fe2000bf06270 */
[----:B------:R-:W0:-:S12]  /*0180*/  LDCU.64 UR4, c[0x0][0x358] ;  /* 0x00006b00ff0477ac */ /* 0x000e180008000a00 */
[----:B------:R-:W3:Y:S01]  /*0190*/  @!P0 LDC.64 R2, c[0x0][0x388] ;  /* 0x0000e200ff028b82 */ /* 0x000ee20000000a00 */
[----:B------:R-:W-:-:S07]  /*01a0*/  @!P0 I2FP.F32.U32 R11, R16 ;  /* 0x00000010000b8245 */ /* 0x000fce0000201000 */
[----:B------:R-:W4:Y:S08]  /*01b0*/  @!P0 LDC.64 R4, c[0x0][0x390] ;  /* 0x0000e400ff048b82 */ /* 0x000f300000000a00 */
[----:B------:R-:W0:Y:S01]  /*01c0*/  @!P0 LDC R13, c[0x0][0x384] ;  /* 0x0000e100ff0d8b82 */ /* 0x000e220000000800 */
[----:B---3--:R-:W-:-:S04]  /*01d0*/  @!P0 IMAD.WIDE.U32 R2, R17, 0x4, R2 ;  /* 0x0000000411028825 */ /* 0x008fc800078e0002 */
[----:B----4-:R-:W-:Y:S01]  /*01e0*/  @!P0 IMAD.WIDE.U32 R4, R17, 0x4, R4 ;  /* 0x0000000411048825 */ /* 0x010fe200078e0004 */
[----:B0-----:R-:W-:Y:S04]  /*01f0*/  @!P0 STG.E desc[UR4][R2.64], R13 ;  /* 0x0000000d02008986 */ /* 0x001fe8000c101904 */
[----:B------:R-:W-:Y:S04]  /*0200*/  @!P0 STG.E desc[UR4][R4.64], R11 ;  /* 0x0000000b04008986 */ /* 0x000fe8000c101904 */
[----:B-1----:R-:W-:Y:S04]  /*0210*/  STG.E desc[UR4][R6.64], R15 ;  /* 0x0000000f06007986 */ /* 0x002fe8000c101904 */
[----:B--2---:R-:W-:Y:S01]  /*0220*/  STG.E desc[UR4][R8.64], R15 ;  /* 0x0000000f08007986 */ /* 0x004fe2000c101904 */
[----:B------:R-:W-:Y:S05]  /*0230*/  EXIT ;  /* 0x000000000000794d */ /* 0x000fea0003800000 */
.L_x_1:
[----:B------:R-:W-:-:S00]  /*0240*/  BRA `(.L_x_1) ;  /* 0xfffffffc00fc7947 */ /* 0x000fc0000383ffff */
[----:B------:R-:W-:-:S00]  /*0250*/  NOP ;  /* 0x0000000000007918 */ /* 0x000fc00000000000 */
        /* <DEDUP_REMOVED lines=10> */
.L_x_5:


//--------------------- .text._Z6VecAddPfS_S_     --------------------------
	.section	.text._Z6VecAddPfS_S_,"ax",@progbits
	.align	128
        .global         _Z6VecAddPfS_S_
        .type           _Z6VecAddPfS_S_,@function
        .size           _Z6VecAddPfS_S_,(.L_x_6 - _Z6VecAddPfS_S_)
        .other          _Z6VecAddPfS_S_,@"STO_CUDA_ENTRY STV_DEFAULT"
_Z6VecAddPfS_S_:
.text._Z6VecAddPfS_S_:
[----:B------:R-:W-:Y:S01]  /*0000*/  LDC R1, c[0x0][0x37c] ;  /* 0x0000df00ff017b82 */ /* 0x000fe20000000800 */
[----:B------:R-:W0:Y:S07]  /*0010*/  S2R R9, SR_TID.X ;  /* 0x0000000000097919 */ /* 0x000e2e0000002100 */
[----:B------:R-:W0:Y:S01]  /*0020*/  LDC.64 R2, c[0x0][0x380] ;  /* 0x0000e000ff027b82 */ /* 0x000e220000000a00 */
[----:B------:R-:W1:Y:S07]  /*0030*/  LDCU.64 UR4, c[0x0][0x358] ;  /* 0x00006b00ff0477ac */ /* 0x000e6e0008000a00 */
[----:B------:R-:W2:Y:S08]  /*0040*/  LDC.64 R4, c[0x0][0x388] ;  /* 0x0000e200ff047b82 */ /* 0x000eb00000000a00 */
[----:B------:R-:W3:Y:S01]  /*0050*/  LDC.64 R6, c[0x0][0x390] ;  /* 0x0000e400ff067b82 */ /* 0x000ee20000000a00 */
[----:B0-----:R-:W-:-:S04]  /*0060*/  IMAD.WIDE.U32 R2, R9, 0x4, R2 ;  /* 0x0000000409027825 */ /* 0x001fc800078e0002 */
[C---:B--2---:R-:W-:Y:S02]  /*0070*/  IMAD.WIDE.U32 R4, R9.reuse, 0x4, R4 ;  /* 0x0000000409047825 */ /* 0x044fe400078e0004 */
[----:B-1----:R-:W2:Y:S04]  /*0080*/  LDG.E R2, desc[UR4][R2.64] ;  /* 0x0000000402027981 */ /* 0x002ea8000c1e1900 */
[----:B------:R-:W2:Y:S01]  /*0090*/  LDG.E R5, desc[UR4][R4.64] ;  /* 0x0000000404057981 */ /* 0x000ea2000c1e1900 */
[----:B---3--:R-:W-:-:S04]  /*00a0*/  IMAD.WIDE.U32 R6, R9, 0x4, R6 ;  /* 0x0000000409067825 */ /* 0x008fc800078e0006 */
[----:B--2---:R-:W-:-:S05]  /*00b0*/  FADD R9, R2, R5 ;  /* 0x0000000502097221 */ /* 0x004fca0000000000 */
[----:B------:R-:W-:Y:S01]  /*00c0*/  STG.E desc[UR4][R6.64], R9 ;  /* 0x0000000906007986 */ /* 0x000fe2000c101904 */
[----:B------:R-:W-:Y:S05]  /*00d0*/  EXIT ;  /* 0x000000000000794d */ /* 0x000fea0003800000 */
.L_x_2:
        /* <DEDUP_REMOVED lines=10> */
.L_x_6:


//--------------------- .text._Z10cuda_hellov     --------------------------
	.section	.text._Z10cuda_hellov,"ax",@progbits
	.align	128
        .global         _Z10cuda_hellov
        .type           _Z10cuda_hellov,@function
        .size           _Z10cuda_hellov,(.L_x_7 - _Z10cuda_hellov)
        .other          _Z10cuda_hellov,@"STO_CUDA_ENTRY STV_DEFAULT"
_Z10cuda_hellov:
.text._Z10cuda_hellov:
[----:B------:R-:W0:Y:S01]  /*0000*/  LDC R1, c[0x0][0x37c] ;  /* 0x0000df00ff017b82 */ /* 0x000e220000000800 */
[----:B------:R-:W-:Y:S01]  /*0010*/  MOV R0, 0x0 ;  /* 0x0000000000007802 */ /* 0x000fe20000000f00 */
[----:B------:R-:W1:Y:S01]  /*0020*/  LDCU.64 UR4, c[0x4][0x8] ;  /* 0x01000100ff0477ac */ /* 0x000e620008000a00 */
[----:B------:R-:W-:-:S05]  /*0030*/  CS2R R6, SRZ ;  /* 0x0000000000067805 */ /* 0x000fca000001ff00 */
[----:B------:R2:W3:Y:S01]  /*0040*/  LDC.64 R2, c[0x4][R0] ;  /* 0x0100000000027b82 */ /* 0x0004e20000000a00 */
[----:B-1----:R-:W-:Y:S02]  /*0050*/  IMAD.U32 R4, RZ, RZ, UR4 ;  /* 0x00000004ff047e24 */ /* 0x002fe4000f8e00ff */
[----:B--2---:R-:W-:-:S07]  /*0060*/  IMAD.U32 R5, RZ, RZ, UR5 ;  /* 0x00000005ff057e24 */ /* 0x004fce000f8e00ff */
[----:B------:R-:W-:-:S07]  /*0070*/  LEPC R20, `(.L_x_3) ;  /* 0x000000001014794e */ /* 0x000fce0000000000 */
[----:B0--3--:R-:W-:Y:S05]  /*0080*/  CALL.ABS.NOINC R2 ;  /* 0x0000000002007343 */ /* 0x009fea0003c00000 */
.L_x_3:
[----:B------:R-:W-:Y:S05]  /*0090*/  EXIT ;  /* 0x000000000000794d */ /* 0x000fea0003800000 */
.L_x_4:
        /* <DEDUP_REMOVED lines=14> */
.L_x_7:


//--------------------- .nv.global.init           --------------------------
	.section	.nv.global.init,"aw",@progbits
.nv.global.init:
	.type		$str,@object
	.size		$str,($str$1 - $str)
$str:
        /*0000*/ 	.byte	0x48, 0x65, 0x6c, 0x6c, 0x6f, 0x20, 0x57, 0x6f, 0x72, 0x6c, 0x64, 0x20, 0x66, 0x72, 0x6f, 0x6d
        /*0010*/ 	.byte	0x20, 0x47, 0x50, 0x55, 0x20, 0x28, 0x44, 0x65, 0x76, 0x69, 0x63, 0x65, 0x29, 0x21, 0x0a, 0x00
	.type		$str$1,@object
	.size		$str$1,(.L_1 - $str$1)
$str$1:
        /*0020*/ 	.byte	0x52, 0x75, 0x6e, 0x6e, 0x69, 0x6e, 0x67, 0x20, 0x66, 0x72, 0x6f, 0x6d, 0x20, 0x47, 0x50, 0x55
        /*0030*/ 	.byte	0x20, 0x28, 0x44, 0x65, 0x76, 0x69, 0x63, 0x65, 0x29, 0x20, 0x25, 0x64, 0x2c, 0x25, 0x64, 0x2c
        /*0040*/ 	.byte	0x25, 0x64, 0x21, 0x0a, 0x00
.L_1:


//--------------------- .nv.shared.reserved.0     --------------------------
	.section	.nv.shared.reserved.0,"aw",@nobits
	.weak		__nv_reservedSMEM_offset_0_alias
	.size		__nv_reservedSMEM_offset_0_alias, 0, 64
	.other		__nv_reservedSMEM_offset_0_alias,@"STO_CUDA_RESERVED_SHARED STV_DEFAULT"
__nv_reservedSMEM_offset_0_alias:
	.zero		0
	.zero		64


//--------------------- .nv.constant0._Z7get_idxifPfS_ --------------------------
	.section	.nv.constant0._Z7get_idxifPfS_,"a",@progbits
	.sectionflags	@""
	.align	4
.nv.constant0._Z7get_idxifPfS_:
	.zero		920


//--------------------- .nv.constant0._Z6VecAddPfS_S_ --------------------------
	.section	.nv.constant0._Z6VecAddPfS_S_,"a",@progbits
	.sectionflags	@""
	.align	4
.nv.constant0._Z6VecAddPfS_S_:
	.zero		920


//--------------------- .nv.constant0._Z10cuda_hellov --------------------------
	.section	.nv.constant0._Z10cuda_hellov,"a",@progbits
	.sectionflags	@""
	.align	4
.nv.constant0._Z10cuda_hellov:
	.zero		896


//--------------------- SYMBOLS --------------------------

	.type		.nv.reservedSmem.offset0,@object
	.size		.nv.reservedSmem.offset0,0x4
	.type		vprintf,@function
